//
// Generated by NVIDIA NVVM Compiler
//
// Compiler Build ID: CL-36424714
// Cuda compilation tools, release 13.0, V13.0.88
// Based on NVVM 20.0.0
//

.version 9.0
.target sm_100
.address_size 64

	// .globl	_Z12mandelKernelPimffffiii

.visible .entry _Z12mandelKernelPimffffiii(
	.param .u64 .ptr .align 1 _Z12mandelKernelPimffffiii_param_0,
	.param .u64 _Z12mandelKernelPimffffiii_param_1,
	.param .f32 _Z12mandelKernelPimffffiii_param_2,
	.param .f32 _Z12mandelKernelPimffffiii_param_3,
	.param .f32 _Z12mandelKernelPimffffiii_param_4,
	.param .f32 _Z12mandelKernelPimffffiii_param_5,
	.param .u32 _Z12mandelKernelPimffffiii_param_6,
	.param .u32 _Z12mandelKernelPimffffiii_param_7,
	.param .u32 _Z12mandelKernelPimffffiii_param_8
)
{
	.reg .pred 	%p<4>;
	.reg .b32 	%r<17>;
	.reg .b32 	%f<20>;
	.reg .b64 	%rd<8>;

	ld.param.u64 	%rd2, [_Z12mandelKernelPimffffiii_param_0];
	ld.param.u64 	%rd3, [_Z12mandelKernelPimffffiii_param_1];
	ld.param.f32 	%f9, [_Z12mandelKernelPimffffiii_param_2];
	ld.param.f32 	%f10, [_Z12mandelKernelPimffffiii_param_3];
	ld.param.f32 	%f11, [_Z12mandelKernelPimffffiii_param_4];
	ld.param.f32 	%f12, [_Z12mandelKernelPimffffiii_param_5];
	ld.param.u32 	%r5, [_Z12mandelKernelPimffffiii_param_8];
	cvta.to.global.u64 	%rd4, %rd2;
	mov.u32 	%r7, %ctaid.x;
	mov.u32 	%r8, %ntid.x;
	mov.u32 	%r9, %tid.x;
	mad.lo.s32 	%r1, %r7, %r8, %r9;
	mov.u32 	%r10, %ctaid.y;
	mov.u32 	%r11, %ntid.y;
	mov.u32 	%r12, %tid.y;
	mad.lo.s32 	%r13, %r10, %r11, %r12;
	cvt.rn.f32.s32 	%f13, %r1;
	fma.rn.f32 	%f1, %f11, %f13, %f9;
	cvt.rn.f32.u32 	%f14, %r13;
	fma.rn.f32 	%f2, %f12, %f14, %f10;
	cvt.u64.u32 	%rd5, %r13;
	mad.lo.s64 	%rd1, %rd3, %rd5, %rd4;
	setp.lt.s32 	%p1, %r5, 1;
	mov.b32 	%r16, 0;
	@%p1 bra 	$L__BB0_4;
	mov.b32 	%r15, 0;
	mov.f32 	%f18, %f2;
	mov.f32 	%f19, %f1;
$L__BB0_2:
	mul.f32 	%f5, %f19, %f19;
	mul.f32 	%f6, %f18, %f18;
	add.f32 	%f15, %f5, %f6;
	setp.gt.f32 	%p2, %f15, 0f40800000;
	mov.u32 	%r16, %r15;
	@%p2 bra 	$L__BB0_4;
	sub.f32 	%f16, %f5, %f6;
	add.f32 	%f17, %f19, %f19;
	add.f32 	%f19, %f1, %f16;
	fma.rn.f32 	%f18, %f17, %f18, %f2;
	add.s32 	%r15, %r15, 1;
	setp.ne.s32 	%p3, %r15, %r5;
	mov.u32 	%r16, %r5;
	@%p3 bra 	$L__BB0_2;
$L__BB0_4:
	mul.wide.s32 	%rd6, %r1, 4;
	add.s64 	%rd7, %rd1, %rd6;
	st.global.u32 	[%rd7], %r16;
	ret;

}


// ===== COMPILED SASS (sm_100) =====

	.target	sm_100

	.elftype	@"ET_EXEC"


//--------------------- .note.nv.tkinfo           --------------------------
	.section	.note.nv.tkinfo,"",@"SHT_NOTE"
	.sectionflags	@"SHF_NOTE_NV_TKINFO"
	.tkinfo
        /*0018*/ 	.word	0x00000002
        /*0030*/ 	.string	""
        /*0030*/ 	.string	"ptxas"
        /*0030*/ 	.string	"Cuda compilation tools, release 13.0, V13.0.88"
        /*0030*/ 	.string	"Build cuda_13.0.r13.0/compiler.36424714_0"
        /*0030*/ 	.string	"-arch sm_100 -m 64 "



//--------------------- .note.nv.cuinfo           --------------------------
	.section	.note.nv.cuinfo,"",@"SHT_NOTE"
	.sectionflags	@"SHF_NOTE_NV_CUINFO"
        /*0018*/ 	.short	0x0002
        /*001a*/ 	.short	0x0064
        /*001c*/ 	.short	0x0082
	.zero		2


//--------------------- .nv.info                  --------------------------
	.section	.nv.info,"",@"SHT_CUDA_INFO"
	.align	4


	//----- nvinfo : EIATTR_REGCOUNT
	.align		4
        /*0000*/ 	.byte	0x04, 0x2f
        /*0002*/ 	.short	(.L_1 - .L_0)
	.align		4
.L_0:
        /*0004*/ 	.word	index@(_Z12mandelKernelPimffffiii)
        /*0008*/ 	.word	0x00000014


	//----- nvinfo : EIATTR_FRAME_SIZE
	.align		4
.L_1:
        /*000c*/ 	.byte	0x04, 0x11
        /*000e*/ 	.short	(.L_3 - .L_2)
	.align		4
.L_2:
        /*0010*/ 	.word	index@(_Z12mandelKernelPimffffiii)
        /*0014*/ 	.word	0x00000000


	//----- nvinfo : EIATTR_MIN_STACK_SIZE
	.align		4
.L_3:
        /*0018*/ 	.byte	0x04, 0x12
        /*001a*/ 	.short	(.L_5 - .L_4)
	.align		4
.L_4:
        /*001c*/ 	.word	index@(_Z12mandelKernelPimffffiii)
        /*0020*/ 	.word	0x00000000
.L_5:


//--------------------- .nv.compat                --------------------------
	.section	.nv.compat,"",@"SHT_CUDA_COMPAT_INFO"
	.align	4
        /*0000*/ 	.byte	0x02, 0x09, 0x00, 0x00, 0x02, 0x02, 0x01, 0x00, 0x02, 0x05, 0x05, 0x00, 0x03, 0x07, 0x01, 0x01
        /*0010*/ 	.byte	0x02, 0x03, 0x00, 0x00, 0x02, 0x06, 0x01, 0x00, 0x04, 0x0b, 0x08, 0x00, 0x01, 0x00, 0x00, 0x00
        /*0020*/ 	.byte	0x00, 0x00, 0x00, 0x00


//--------------------- .nv.info._Z12mandelKernelPimffffiii --------------------------
	.section	.nv.info._Z12mandelKernelPimffffiii,"",@"SHT_CUDA_INFO"
	.sectionflags	@""
	.align	4


	//----- nvinfo : EIATTR_CUDA_API_VERSION
	.align		4
        /*0000*/ 	.byte	0x04, 0x37
        /*0002*/ 	.short	(.L_7 - .L_6)
.L_6:
        /*0004*/ 	.word	0x00000082


	//----- nvinfo : EIATTR_KPARAM_INFO
	.align		4
.L_7:
        /*0008*/ 	.byte	0x04, 0x17
        /*000a*/ 	.short	(.L_9 - .L_8)
.L_8:
        /*000c*/ 	.word	0x00000000
        /*0010*/ 	.short	0x0008
        /*0012*/ 	.short	0x0028
        /*0014*/ 	.byte	0x00, 0xf0, 0x11, 0x00


	//----- nvinfo : EIATTR_KPARAM_INFO
	.align		4
.L_9:
        /*0018*/ 	.byte	0x04, 0x17
        /*001a*/ 	.short	(.L_11 - .L_10)
.L_10:
        /*001c*/ 	.word	0x00000000
        /*0020*/ 	.short	0x0007
        /*0022*/ 	.short	0x0024
        /*0024*/ 	.byte	0x00, 0xf0, 0x11, 0x00


	//----- nvinfo : EIATTR_KPARAM_INFO
	.align		4
.L_11:
        /*0028*/ 	.byte	0x04, 0x17
        /*002a*/ 	.short	(.L_13 - .L_12)
.L_12:
        /*002c*/ 	.word	0x00000000
        /*0030*/ 	.short	0x0006
        /*0032*/ 	.short	0x0020
        /*0034*/ 	.byte	0x00, 0xf0, 0x11, 0x00


	//----- nvinfo : EIATTR_KPARAM_INFO
	.align		4
.L_13:
        /*0038*/ 	.byte	0x04, 0x17
        /*003a*/ 	.short	(.L_15 - .L_14)
.L_14:
        /*003c*/ 	.word	0x00000000
        /*0040*/ 	.short	0x0005
        /*0042*/ 	.short	0x001c
        /*0044*/ 	.byte	0x00, 0xf0, 0x11, 0x00


	//----- nvinfo : EIATTR_KPARAM_INFO
	.align		4
.L_15:
        /*0048*/ 	.byte	0x04, 0x17
        /*004a*/ 	.short	(.L_17 - .L_16)
.L_16:
        /*004c*/ 	.word	0x00000000
        /*0050*/ 	.short	0x0004
        /*0052*/ 	.short	0x0018
        /*0054*/ 	.byte	0x00, 0xf0, 0x11, 0x00


	//----- nvinfo : EIATTR_KPARAM_INFO
	.align		4
.L_17:
        /*0058*/ 	.byte	0x04, 0x17
        /*005a*/ 	.short	(.L_19 - .L_18)
.L_18:
        /*005c*/ 	.word	0x00000000
        /*0060*/ 	.short	0x0003
        /*0062*/ 	.short	0x0014
        /*0064*/ 	.byte	0x00, 0xf0, 0x11, 0x00


	//----- nvinfo : EIATTR_KPARAM_INFO
	.align		4
.L_19:
        /*0068*/ 	.byte	0x04, 0x17
        /*006a*/ 	.short	(.L_21 - .L_20)
.L_20:
        /*006c*/ 	.word	0x00000000
        /*0070*/ 	.short	0x0002
        /*0072*/ 	.short	0x0010
        /*0074*/ 	.byte	0x00, 0xf0, 0x11, 0x00


	//----- nvinfo : EIATTR_KPARAM_INFO
	.align		4
.L_21:
        /*0078*/ 	.byte	0x04, 0x17
        /*007a*/ 	.short	(.L_23 - .L_22)
.L_22:
        /*007c*/ 	.word	0x00000000
        /*0080*/ 	.short	0x0001
        /*0082*/ 	.short	0x0008
        /*0084*/ 	.byte	0x00, 0xf0, 0x21, 0x00


	//----- nvinfo : EIATTR_KPARAM_INFO
	.align		4
.L_23:
        /*0088*/ 	.byte	0x04, 0x17
        /*008a*/ 	.short	(.L_25 - .L_24)
.L_24:
        /*008c*/ 	.word	0x00000000
        /*0090*/ 	.short	0x0000
        /*0092*/ 	.short	0x0000
        /*0094*/ 	.byte	0x00, 0xf5, 0x21, 0x00


	//----- nvinfo : EIATTR_SPARSE_MMA_MASK
	.align		4
.L_25:
        /*0098*/ 	.byte	0x03, 0x50
        /*009a*/ 	.short	0x0000


	//----- nvinfo : EIATTR_MAXREG_COUNT
	.align		4
        /*009c*/ 	.byte	0x03, 0x1b
        /*009e*/ 	.short	0x00ff


	//----- nvinfo : EIATTR_MERCURY_ISA_VERSION
	.align		4
        /*00a0*/ 	.byte	0x03, 0x5f
        /*00a2*/ 	.short	0x0101


	//----- nvinfo : EIATTR_VRC_CTA_INIT_COUNT
	.align		4
        /*00a4*/ 	.byte	0x02, 0x4a
	.zero		1
	.zero		1


	//----- nvinfo : EIATTR_EXIT_INSTR_OFFSETS
	.align		4
        /*00a8*/ 	.byte	0x04, 0x1c
        /*00aa*/ 	.short	(.L_27 - .L_26)


	//   ....[0]....
.L_26:
        /*00ac*/ 	.word	0x000002f0


	//----- nvinfo : EIATTR_CRS_STACK_SIZE
	.align		4
.L_27:
        /*00b0*/ 	.byte	0x04, 0x1e
        /*00b2*/ 	.short	(.L_29 - .L_28)
.L_28:
        /*00b4*/ 	.word	0x00000000


	//----- nvinfo : EIATTR_CBANK_PARAM_SIZE
	.align		4
.L_29:
        /*00b8*/ 	.byte	0x03, 0x19
        /*00ba*/ 	.short	0x002c


	//----- nvinfo : EIATTR_PARAM_CBANK
	.align		4
        /*00bc*/ 	.byte	0x04, 0x0a
        /*00be*/ 	.short	(.L_31 - .L_30)
	.align		4
.L_30:
        /*00c0*/ 	.word	index@(.nv.constant0._Z12mandelKernelPimffffiii)
        /*00c4*/ 	.short	0x0380
        /*00c6*/ 	.short	0x002c


	//----- nvinfo : EIATTR_SW_WAR
	.align		4
.L_31:
        /*00c8*/ 	.byte	0x04, 0x36
        /*00ca*/ 	.short	(.L_33 - .L_32)
.L_32:
        /*00cc*/ 	.word	0x00000008
.L_33:


//--------------------- .nv.callgraph             --------------------------
	.section	.nv.callgraph,"",@"SHT_CUDA_CALLGRAPH"
	.align	4
	.sectionentsize	8
	.align		4
        /*0000*/ 	.word	0x00000000
	.align		4
        /*0004*/ 	.word	0xffffffff
	.align		4
        /*0008*/ 	.word	0x00000000
	.align		4
        /*000c*/ 	.word	0xfffffffe
	.align		4
        /*0010*/ 	.word	0x00000000
	.align		4
        /*0014*/ 	.word	0xfffffffd
	.align		4
        /*0018*/ 	.word	0x00000000
	.align		4
        /*001c*/ 	.word	0xfffffffc


//--------------------- .text._Z12mandelKernelPimffffiii --------------------------
	.section	.text._Z12mandelKernelPimffffiii,"ax",@progbits
	.align	128
        .global         _Z12mandelKernelPimffffiii
        .type           _Z12mandelKernelPimffffiii,@function
        .size           _Z12mandelKernelPimffffiii,(.L_x_4 - _Z12mandelKernelPimffffiii)
        .other          _Z12mandelKernelPimffffiii,@"STO_CUDA_ENTRY STV_DEFAULT"
_Z12mandelKernelPimffffiii:
.text._Z12mandelKernelPimffffiii:
[----:B------:R-:W-:Y:S01]  /*0000*/  LDC R1, c[0x0][0x37c] ;  /* 0x0000df00ff017b82 */ /* 0x000fe20000000800 */
[----:B------:R-:W0:Y:S07]  /*0010*/  S2R R4, SR_TID.Y ;  /* 0x0000000000047919 */ /* 0x000e2e0000002200 */
[----:B------:R-:W1:Y:S01]  /*0020*/  LDC R7, c[0x0][0x360] ;  /* 0x0000d800ff077b82 */ /* 0x000e620000000800 */
[----:B------:R-:W2:Y:S01]  /*0030*/  LDCU UR8, c[0x0][0x3a8] ;  /* 0x00007500ff0877ac */ /* 0x000ea20008000800 */
[----:B------:R-:W1:Y:S01]  /*0040*/  S2R R0, SR_TID.X ;  /* 0x0000000000007919 */ /* 0x000e620000002100 */
[----:B------:R-:W3:Y:S05]  /*0050*/  LDCU.64 UR6, c[0x0][0x388] ;  /* 0x00007100ff0677ac */ /* 0x000eea0008000a00 */
[----:B------:R-:W0:Y:S08]  /*0060*/  S2UR UR5, SR_CTAID.Y ;  /* 0x00000000000579c3 */ /* 0x000e300000002600 */
[----:B------:R-:W0:Y:S01]  /*0070*/  LDC R5, c[0x0][0x364] ;  /* 0x0000d900ff057b82 */ /* 0x000e220000000800 */
[----:B--2---:R-:W-:-:S07]  /*0080*/  UISETP.GE.AND UP0, UPT, UR8, 0x1, UPT ;  /* 0x000000010800788c */ /* 0x004fce000bf06270 */
[----:B------:R-:W1:Y:S08]  /*0090*/  S2UR UR4, SR_CTAID.X ;  /* 0x00000000000479c3 */ /* 0x000e700000002500 */
[----:B------:R-:W3:Y:S08]  /*00a0*/  LDC.64 R2, c[0x0][0x380] ;  /* 0x0000e000ff027b82 */ /* 0x000ef00000000a00 */
[----:B------:R-:W2:Y:S01]  /*00b0*/  LDC.64 R12, c[0x0][0x390] ;  /* 0x0000e400ff0c7b82 */ /* 0x000ea20000000a00 */
[----:B0-----:R-:W-:-:S07]  /*00c0*/  IMAD R5, R5, UR5, R4 ;  /* 0x0000000505057c24 */ /* 0x001fce000f8e0204 */
[----:B------:R-:W2:Y:S01]  /*00d0*/  LDC.64 R10, c[0x0][0x398] ;  /* 0x0000e600ff0a7b82 */ /* 0x000ea20000000a00 */
[----:B-1----:R-:W-:Y:S01]  /*00e0*/  IMAD R7, R7, UR4, R0 ;  /* 0x0000000407077c24 */ /* 0x002fe2000f8e0200 */
[----:B------:R-:W-:Y:S01]  /*00f0*/  I2FP.F32.U32 R0, R5 ;  /* 0x0000000500007245 */ /* 0x000fe20000201000 */
[----:B------:R-:W0:Y:S03]  /*0100*/  LDCU.64 UR4, c[0x0][0x358] ;  /* 0x00006b00ff0477ac */ /* 0x000e260008000a00 */
[----:B------:R-:W-:Y:S01]  /*0110*/  I2FP.F32.S32 R9, R7 ;  /* 0x0000000700097245 */ /* 0x000fe20000201400 */
[----:B---3--:R-:W-:-:S04]  /*0120*/  IMAD.WIDE.U32 R2, R5, UR6, R2 ;  /* 0x0000000605027c25 */ /* 0x008fc8000f8e0002 */
[----:B------:R-:W-:Y:S02]  /*0130*/  IMAD R5, R5, UR7, R3 ;  /* 0x0000000705057c24 */ /* 0x000fe4000f8e0203 */
[----:B--2---:R-:W-:Y:S01]  /*0140*/  FFMA R0, R0, R11, R13 ;  /* 0x0000000b00007223 */ /* 0x004fe2000000000d */
[----:B------:R-:W-:Y:S02]  /*0150*/  HFMA2 R11, -RZ, RZ, 0, 0 ;  /* 0x00000000ff0b7431 */ /* 0x000fe400000001ff */
[----:B------:R-:W-:Y:S01]  /*0160*/  FFMA R9, R9, R10, R12 ;  /* 0x0000000a09097223 */ /* 0x000fe2000000000c */
[----:B0-----:R-:W-:Y:S06]  /*0170*/  BRA.U !UP0, `(.L_x_0) ;  /* 0x0000000108507547 */ /* 0x001fec000b800000 */
[----:B------:R-:W-:Y:S01]  /*0180*/  BSSY.RECONVERGENT B0, `(.L_x_0) ;  /* 0x0000013000007945 */ /* 0x000fe20003800200 */
[----:B------:R-:W-:Y:S01]  /*0190*/  MOV R11, RZ ;  /* 0x000000ff000b7202 */ /* 0x000fe20000000f00 */
[----:B------:R-:W0:Y:S01]  /*01a0*/  LDCU UR6, c[0x0][0x3a8] ;  /* 0x00007500ff0677ac */ /* 0x000e220008000800 */
[----:B------:R-:W-:Y:S02]  /*01b0*/  MOV R13, R0 ;  /* 0x00000000000d7202 */ /* 0x000fe40000000f00 */
[----:B------:R-:W-:Y:S01]  /*01c0*/  MOV R6, R9 ;  /* 0x0000000900067202 */ /* 0x000fe20000000f00 */
[----:B------:R-:W1:Y:S06]  /*01d0*/  LDCU UR7, c[0x0][0x3a8] ;  /* 0x00007500ff0777ac */ /* 0x000e6c0008000800 */
.L_x_2:
[----:B------:R-:W-:Y:S01]  /*01e0*/  FMUL R8, R6, R6 ;  /* 0x0000000606087220 */ /* 0x000fe20000400000 */
[----:B------:R-:W-:-:S04]  /*01f0*/  FMUL R17, R13, R13 ;  /* 0x0000000d0d117220 */ /* 0x000fc80000400000 */
[----:B------:R-:W-:-:S05]  /*0200*/  FADD R10, R8, R17 ;  /* 0x00000011080a7221 */ /* 0x000fca0000000000 */
[----:B------:R-:W-:-:S13]  /*0210*/  FSETP.GT.AND P0, PT, R10, 4, PT ;  /* 0x408000000a00780b */ /* 0x000fda0003f04000 */
[----:B------:R-:W-:Y:S05]  /*0220*/  @P0 BRA `(.L_x_1) ;  /* 0x0000000000200947 */ /* 0x000fea0003800000 */
[----:B------:R-:W-:Y:S01]  /*0230*/  IADD3 R11, PT, PT, R11, 0x1, RZ ;  /* 0x000000010b0b7810 */ /* 0x000fe20007ffe0ff */
[----:B------:R-:W-:Y:S01]  /*0240*/  FADD R15, R6, R6 ;  /* 0x00000006060f7221 */ /* 0x000fe20000000000 */
[----:B------:R-:W-:Y:S02]  /*0250*/  FADD R6, R8, -R17 ;  /* 0x8000001108067221 */ /* 0x000fe40000000000 */
[----:B-1----:R-:W-:Y:S01]  /*0260*/  ISETP.NE.AND P0, PT, R11, UR7, PT ;  /* 0x000000070b007c0c */ /* 0x002fe2000bf05270 */
[----:B------:R-:W-:Y:S01]  /*0270*/  FFMA R13, R15, R13, R0 ;  /* 0x0000000d0f0d7223 */ /* 0x000fe20000000000 */
[----:B------:R-:W-:-:S11]  /*0280*/  FADD R6, R9, R6 ;  /* 0x0000000609067221 */ /* 0x000fd60000000000 */
[----:B------:R-:W-:Y:S05]  /*0290*/  @P0 BRA `(.L_x_2) ;  /* 0xfffffffc00d00947 */ /* 0x000fea000383ffff */
[----:B0-----:R-:W-:-:S07]  /*02a0*/  MOV R11, UR6 ;  /* 0x00000006000b7c02 */ /* 0x001fce0008000f00 */
.L_x_1:
[----:B01----:R-:W-:Y:S05]  /*02b0*/  BSYNC.RECONVERGENT B0 ;  /* 0x0000000000007941 */ /* 0x003fea0003800200 */
.L_x_0:
[----:B------:R-:W-:-:S05]  /*02c0*/  MOV R4, R2 ;  /* 0x0000000200047202 */ /* 0x000fca0000000f00 */
[----:B------:R-:W-:-:S05]  /*02d0*/  IMAD.WIDE R2, R7, 0x4, R4 ;  /* 0x0000000407027825 */ /* 0x000fca00078e0204 */
[----:B------:R-:W-:Y:S01]  /*02e0*/  STG.E desc[UR4][R2.64], R11 ;  /* 0x0000000b02007986 */ /* 0x000fe2000c101904 */
[----:B------:R-:W-:Y:S05]  /*02f0*/  EXIT ;  /* 0x000000000000794d */ /* 0x000fea0003800000 */
.L_x_3:
[----:B------:R-:W-:-:S00]  /*0300*/  BRA `(.L_x_3) ;  /* 0xfffffffc00fc7947 */ /* 0x000fc0000383ffff */
[----:B------:R-:W-:-:S00]  /*0310*/  NOP ;  /* 0x0000000000007918 */ /* 0x000fc00000000000 */
        /* <DEDUP_REMOVED lines=14> */
.L_x_4:


//--------------------- .nv.shared.reserved.0     --------------------------
	.section	.nv.shared.reserved.0,"aw",@nobits
	.weak		__nv_reservedSMEM_offset_0_alias
	.size		__nv_reservedSMEM_offset_0_alias, 0, 64
	.other		__nv_reservedSMEM_offset_0_alias,@"STO_CUDA_RESERVED_SHARED STV_DEFAULT"
__nv_reservedSMEM_offset_0_alias:
	.zero		0
	.zero		64


//--------------------- .nv.constant0._Z12mandelKernelPimffffiii --------------------------
	.section	.nv.constant0._Z12mandelKernelPimffffiii,"a",@progbits
	.sectionflags	@""
	.align	4
.nv.constant0._Z12mandelKernelPimffffiii:
	.zero		940


//--------------------- SYMBOLS --------------------------

	.type		.nv.reservedSmem.offset0,@object
	.size		.nv.reservedSmem.offset0,0x4
